//
// Generated by NVIDIA NVVM Compiler
//
// Compiler Build ID: CL-36424714
// Cuda compilation tools, release 13.0, V13.0.88
// Based on NVVM 20.0.0
//

.version 9.0
.target sm_100
.address_size 64

	// .globl	_Z11oddEvenSortPii

.visible .entry _Z11oddEvenSortPii(
	.param .u64 .ptr .align 1 _Z11oddEvenSortPii_param_0,
	.param .u32 _Z11oddEvenSortPii_param_1
)
{
	.reg .pred 	%p<25>;
	.reg .b32 	%r<38>;
	.reg .b64 	%rd<5>;

	ld.param.u64 	%rd2, [_Z11oddEvenSortPii_param_0];
	ld.param.u32 	%r24, [_Z11oddEvenSortPii_param_1];
	setp.lt.s32 	%p3, %r24, 1;
	@%p3 bra 	$L__BB0_26;
	mov.u32 	%r26, %tid.x;
	mov.u32 	%r27, %ntid.x;
	mov.u32 	%r28, %ctaid.x;
	mad.lo.s32 	%r29, %r28, %r27, %r26;
	cvta.to.global.u64 	%rd3, %rd2;
	and.b32  	%r31, %r29, 1;
	setp.eq.b32 	%p4, %r31, 1;
	add.s32 	%r32, %r29, 1;
	setp.lt.s32 	%p5, %r32, %r24;
	and.pred  	%p1, %p4, %p5;
	mul.wide.s32 	%rd4, %r29, 4;
	add.s64 	%rd1, %rd3, %rd4;
	setp.eq.s32 	%p6, %r31, 0;
	and.pred  	%p2, %p6, %p5;
	and.b32  	%r1, %r24, 3;
	setp.lt.u32 	%p7, %r24, 4;
	mov.b32 	%r37, 0;
	@%p7 bra 	$L__BB0_16;
	and.b32  	%r37, %r24, 2147483644;
	neg.s32 	%r34, %r37;
	not.pred 	%p8, %p2;
$L__BB0_3:
	@%p8 bra 	$L__BB0_6;
	ld.global.u32 	%r5, [%rd1];
	ld.global.u32 	%r6, [%rd1+4];
	setp.le.s32 	%p9, %r5, %r6;
	@%p9 bra 	$L__BB0_6;
	st.global.u32 	[%rd1], %r6;
	st.global.u32 	[%rd1+4], %r5;
$L__BB0_6:
	bar.sync 	0;
	not.pred 	%p10, %p1;
	@%p10 bra 	$L__BB0_9;
	ld.global.u32 	%r7, [%rd1];
	ld.global.u32 	%r8, [%rd1+4];
	setp.le.s32 	%p11, %r7, %r8;
	@%p11 bra 	$L__BB0_9;
	st.global.u32 	[%rd1], %r8;
	st.global.u32 	[%rd1+4], %r7;
$L__BB0_9:
	bar.sync 	0;
	@%p8 bra 	$L__BB0_12;
	ld.global.u32 	%r9, [%rd1];
	ld.global.u32 	%r10, [%rd1+4];
	setp.le.s32 	%p13, %r9, %r10;
	@%p13 bra 	$L__BB0_12;
	st.global.u32 	[%rd1], %r10;
	st.global.u32 	[%rd1+4], %r9;
$L__BB0_12:
	bar.sync 	0;
	@%p10 bra 	$L__BB0_15;
	ld.global.u32 	%r11, [%rd1];
	ld.global.u32 	%r12, [%rd1+4];
	setp.le.s32 	%p15, %r11, %r12;
	@%p15 bra 	$L__BB0_15;
	st.global.u32 	[%rd1], %r12;
	st.global.u32 	[%rd1+4], %r11;
$L__BB0_15:
	bar.sync 	0;
	add.s32 	%r34, %r34, 4;
	setp.ne.s32 	%p16, %r34, 0;
	@%p16 bra 	$L__BB0_3;
$L__BB0_16:
	setp.eq.s32 	%p17, %r1, 0;
	@%p17 bra 	$L__BB0_26;
	neg.s32 	%r36, %r1;
	not.pred 	%p22, %p2;
	not.pred 	%p20, %p1;
$L__BB0_18:
	.pragma "nounroll";
	and.b32  	%r33, %r37, 1;
	setp.eq.b32 	%p18, %r33, 1;
	not.pred 	%p19, %p18;
	@%p19 bra 	$L__BB0_22;
	@%p20 bra 	$L__BB0_25;
	ld.global.u32 	%r18, [%rd1];
	ld.global.u32 	%r19, [%rd1+4];
	setp.le.s32 	%p21, %r18, %r19;
	@%p21 bra 	$L__BB0_25;
	st.global.u32 	[%rd1], %r19;
	st.global.u32 	[%rd1+4], %r18;
	bra.uni 	$L__BB0_25;
$L__BB0_22:
	@%p22 bra 	$L__BB0_25;
	ld.global.u32 	%r20, [%rd1];
	ld.global.u32 	%r21, [%rd1+4];
	setp.le.s32 	%p23, %r20, %r21;
	@%p23 bra 	$L__BB0_25;
	st.global.u32 	[%rd1], %r21;
	st.global.u32 	[%rd1+4], %r20;
$L__BB0_25:
	bar.sync 	0;
	add.s32 	%r37, %r37, 1;
	add.s32 	%r36, %r36, 1;
	setp.ne.s32 	%p24, %r36, 0;
	@%p24 bra 	$L__BB0_18;
$L__BB0_26:
	ret;

}


// ===== COMPILED SASS (sm_100) =====

	.target	sm_100

	.elftype	@"ET_EXEC"


//--------------------- .note.nv.tkinfo           --------------------------
	.section	.note.nv.tkinfo,"",@"SHT_NOTE"
	.sectionflags	@"SHF_NOTE_NV_TKINFO"
	.tkinfo
        /*0018*/ 	.word	0x00000002
        /*0030*/ 	.string	""
        /*0030*/ 	.string	"ptxas"
        /*0030*/ 	.string	"Cuda compilation tools, release 13.0, V13.0.88"
        /*0030*/ 	.string	"Build cuda_13.0.r13.0/compiler.36424714_0"
        /*0030*/ 	.string	"-arch sm_100 -m 64 "



//--------------------- .note.nv.cuinfo           --------------------------
	.section	.note.nv.cuinfo,"",@"SHT_NOTE"
	.sectionflags	@"SHF_NOTE_NV_CUINFO"
        /*0018*/ 	.short	0x0002
        /*001a*/ 	.short	0x0064
        /*001c*/ 	.short	0x0082
	.zero		2


//--------------------- .nv.info                  --------------------------
	.section	.nv.info,"",@"SHT_CUDA_INFO"
	.align	4


	//----- nvinfo : EIATTR_REGCOUNT
	.align		4
        /*0000*/ 	.byte	0x04, 0x2f
        /*0002*/ 	.short	(.L_1 - .L_0)
	.align		4
.L_0:
        /*0004*/ 	.word	index@(_Z11oddEvenSortPii)
        /*0008*/ 	.word	0x0000000a


	//----- nvinfo : EIATTR_FRAME_SIZE
	.align		4
.L_1:
        /*000c*/ 	.byte	0x04, 0x11
        /*000e*/ 	.short	(.L_3 - .L_2)
	.align		4
.L_2:
        /*0010*/ 	.word	index@(_Z11oddEvenSortPii)
        /*0014*/ 	.word	0x00000000


	//----- nvinfo : EIATTR_MIN_STACK_SIZE
	.align		4
.L_3:
        /*0018*/ 	.byte	0x04, 0x12
        /*001a*/ 	.short	(.L_5 - .L_4)
	.align		4
.L_4:
        /*001c*/ 	.word	index@(_Z11oddEvenSortPii)
        /*0020*/ 	.word	0x00000000
.L_5:


//--------------------- .nv.compat                --------------------------
	.section	.nv.compat,"",@"SHT_CUDA_COMPAT_INFO"
	.align	4
        /*0000*/ 	.byte	0x02, 0x09, 0x00, 0x00, 0x02, 0x02, 0x01, 0x00, 0x02, 0x05, 0x05, 0x00, 0x03, 0x07, 0x01, 0x01
        /*0010*/ 	.byte	0x02, 0x03, 0x00, 0x00, 0x02, 0x06, 0x01, 0x00, 0x04, 0x0b, 0x08, 0x00, 0x09, 0x00, 0x00, 0x00
        /*0020*/ 	.byte	0x00, 0x00, 0x00, 0x00


//--------------------- .nv.info._Z11oddEvenSortPii --------------------------
	.section	.nv.info._Z11oddEvenSortPii,"",@"SHT_CUDA_INFO"
	.sectionflags	@""
	.align	4


	//----- nvinfo : EIATTR_CUDA_API_VERSION
	.align		4
        /*0000*/ 	.byte	0x04, 0x37
        /*0002*/ 	.short	(.L_7 - .L_6)
.L_6:
        /*0004*/ 	.word	0x00000082


	//----- nvinfo : EIATTR_KPARAM_INFO
	.align		4
.L_7:
        /*0008*/ 	.byte	0x04, 0x17
        /*000a*/ 	.short	(.L_9 - .L_8)
.L_8:
        /*000c*/ 	.word	0x00000000
        /*0010*/ 	.short	0x0001
        /*0012*/ 	.short	0x0008
        /*0014*/ 	.byte	0x00, 0xf0, 0x11, 0x00


	//----- nvinfo : EIATTR_KPARAM_INFO
	.align		4
.L_9:
        /*0018*/ 	.byte	0x04, 0x17
        /*001a*/ 	.short	(.L_11 - .L_10)
.L_10:
        /*001c*/ 	.word	0x00000000
        /*0020*/ 	.short	0x0000
        /*0022*/ 	.short	0x0000
        /*0024*/ 	.byte	0x00, 0xf5, 0x21, 0x00


	//----- nvinfo : EIATTR_SPARSE_MMA_MASK
	.align		4
.L_11:
        /*0028*/ 	.byte	0x03, 0x50
        /*002a*/ 	.short	0x0000


	//----- nvinfo : EIATTR_MAXREG_COUNT
	.align		4
        /*002c*/ 	.byte	0x03, 0x1b
        /*002e*/ 	.short	0x00ff


	//----- nvinfo : EIATTR_NUM_BARRIERS
	.align		4
        /*0030*/ 	.byte	0x02, 0x4c
        /*0032*/ 	.byte	0x01
	.zero		1


	//----- nvinfo : EIATTR_MERCURY_ISA_VERSION
	.align		4
        /*0034*/ 	.byte	0x03, 0x5f
        /*0036*/ 	.short	0x0101


	//----- nvinfo : EIATTR_VRC_CTA_INIT_COUNT
	.align		4
        /*0038*/ 	.byte	0x02, 0x4a
	.zero		1
	.zero		1


	//----- nvinfo : EIATTR_EXIT_INSTR_OFFSETS
	.align		4
        /*003c*/ 	.byte	0x04, 0x1c
        /*003e*/ 	.short	(.L_13 - .L_12)


	//   ....[0]....
.L_12:
        /*0040*/ 	.word	0x00000030


	//   ....[1]....
        /*0044*/ 	.word	0x000003e0


	//   ....[2]....
        /*0048*/ 	.word	0x00000580


	//----- nvinfo : EIATTR_CRS_STACK_SIZE
	.align		4
.L_13:
        /*004c*/ 	.byte	0x04, 0x1e
        /*004e*/ 	.short	(.L_15 - .L_14)
.L_14:
        /*0050*/ 	.word	0x00000000


	//----- nvinfo : EIATTR_CBANK_PARAM_SIZE
	.align		4
.L_15:
        /*0054*/ 	.byte	0x03, 0x19
        /*0056*/ 	.short	0x000c


	//----- nvinfo : EIATTR_PARAM_CBANK
	.align		4
        /*0058*/ 	.byte	0x04, 0x0a
        /*005a*/ 	.short	(.L_17 - .L_16)
	.align		4
.L_16:
        /*005c*/ 	.word	index@(.nv.constant0._Z11oddEvenSortPii)
        /*0060*/ 	.short	0x0380
        /*0062*/ 	.short	0x000c


	//----- nvinfo : EIATTR_SW_WAR
	.align		4
.L_17:
        /*0064*/ 	.byte	0x04, 0x36
        /*0066*/ 	.short	(.L_19 - .L_18)
.L_18:
        /*0068*/ 	.word	0x00000008
.L_19:


//--------------------- .nv.callgraph             --------------------------
	.section	.nv.callgraph,"",@"SHT_CUDA_CALLGRAPH"
	.align	4
	.sectionentsize	8
	.align		4
        /*0000*/ 	.word	0x00000000
	.align		4
        /*0004*/ 	.word	0xffffffff
	.align		4
        /*0008*/ 	.word	0x00000000
	.align		4
        /*000c*/ 	.word	0xfffffffe
	.align		4
        /*0010*/ 	.word	0x00000000
	.align		4
        /*0014*/ 	.word	0xfffffffd
	.align		4
        /*0018*/ 	.word	0x00000000
	.align		4
        /*001c*/ 	.word	0xfffffffc


//--------------------- .text._Z11oddEvenSortPii  --------------------------
	.section	.text._Z11oddEvenSortPii,"ax",@progbits
	.align	128
        .global         _Z11oddEvenSortPii
        .type           _Z11oddEvenSortPii,@function
        .size           _Z11oddEvenSortPii,(.L_x_15 - _Z11oddEvenSortPii)
        .other          _Z11oddEvenSortPii,@"STO_CUDA_ENTRY STV_DEFAULT"
_Z11oddEvenSortPii:
.text._Z11oddEvenSortPii:
[----:B------:R-:W-:Y:S08]  /*0000*/  LDC R1, c[0x0][0x37c] ;  /* 0x0000df00ff017b82 */ /* 0x000ff00000000800 */
[----:B------:R-:W0:Y:S02]  /*0010*/  LDC R7, c[0x0][0x388] ;  /* 0x0000e200ff077b82 */ /* 0x000e240000000800 */
[----:B0-----:R-:W-:-:S13]  /*0020*/  ISETP.GE.AND P0, PT, R7, 0x1, PT ;  /* 0x000000010700780c */ /* 0x001fda0003f06270 */
[----:B------:R-:W-:Y:S05]  /*0030*/  @!P0 EXIT ;  /* 0x000000000000894d */ /* 0x000fea0003800000 */
[----:B------:R-:W0:Y:S01]  /*0040*/  S2R R5, SR_TID.X ;  /* 0x0000000000057919 */ /* 0x000e220000002100 */
[----:B------:R-:W0:Y:S01]  /*0050*/  LDCU UR4, c[0x0][0x360] ;  /* 0x00006c00ff0477ac */ /* 0x000e220008000800 */
[----:B------:R-:W1:Y:S01]  /*0060*/  LDC.64 R2, c[0x0][0x380] ;  /* 0x0000e000ff027b82 */ /* 0x000e620000000a00 */
[----:B------:R-:W-:Y:S01]  /*0070*/  ISETP.GE.U32.AND P2, PT, R7, 0x4, PT ;  /* 0x000000040700780c */ /* 0x000fe20003f46070 */
[----:B------:R-:W0:Y:S02]  /*0080*/  S2R R0, SR_CTAID.X ;  /* 0x0000000000007919 */ /* 0x000e240000002500 */
[----:B0-----:R-:W-:Y:S01]  /*0090*/  IMAD R5, R0, UR4, R5 ;  /* 0x0000000400057c24 */ /* 0x001fe2000f8e0205 */
[----:B------:R-:W0:Y:S03]  /*00a0*/  LDCU.64 UR4, c[0x0][0x358] ;  /* 0x00006b00ff0477ac */ /* 0x000e260008000a00 */
[C---:B------:R-:W-:Y:S01]  /*00b0*/  VIADD R0, R5.reuse, 0x1 ;  /* 0x0000000105007836 */ /* 0x040fe20000000000 */
[C---:B------:R-:W-:Y:S01]  /*00c0*/  LOP3.LUT P0, R4, R5.reuse, 0x1, RZ, 0xc0, !PT ;  /* 0x0000000105047812 */ /* 0x040fe2000780c0ff */
[----:B-1----:R-:W-:-:S03]  /*00d0*/  IMAD.WIDE R2, R5, 0x4, R2 ;  /* 0x0000000405027825 */ /* 0x002fc600078e0202 */
[CC--:B------:R-:W-:Y:S02]  /*00e0*/  ISETP.GE.AND P1, PT, R0.reuse, R7.reuse, PT ;  /* 0x000000070000720c */ /* 0x0c0fe40003f26270 */
[----:B------:R-:W-:Y:S02]  /*00f0*/  ISETP.LT.AND P0, PT, R0, R7, !P0 ;  /* 0x000000070000720c */ /* 0x000fe40004701270 */
[----:B------:R-:W-:Y:S01]  /*0100*/  ISETP.EQ.U32.AND P1, PT, R4, 0x1, !P1 ;  /* 0x000000010400780c */ /* 0x000fe20004f22070 */
[----:B------:R-:W-:Y:S01]  /*0110*/  IMAD.MOV.U32 R4, RZ, RZ, RZ ;  /* 0x000000ffff047224 */ /* 0x000fe200078e00ff */
[----:B------:R-:W-:Y:S01]  /*0120*/  LOP3.LUT R0, R7, 0x3, RZ, 0xc0, !PT ;  /* 0x0000000307007812 */ /* 0x000fe200078ec0ff */
[----:B0-----:R-:W-:Y:S10]  /*0130*/  @!P2 BRA `(.L_x_0) ;  /* 0x0000000000a4a947 */ /* 0x001ff40003800000 */
[----:B------:R-:W-:-:S05]  /*0140*/  LOP3.LUT R4, R7, 0x7ffffffc, RZ, 0xc0, !PT ;  /* 0x7ffffffc07047812 */ /* 0x000fca00078ec0ff */
[----:B------:R-:W-:-:S07]  /*0150*/  IMAD.MOV R7, RZ, RZ, -R4 ;  /* 0x000000ffff077224 */ /* 0x000fce00078e0a04 */
.L_x_9:
[----:B------:R-:W-:Y:S04]  /*0160*/  BSSY.RECONVERGENT B0, `(.L_x_1) ;  /* 0x0000007000007945 */ /* 0x000fe80003800200 */
[----:B0123--:R-:W-:Y:S05]  /*0170*/  @!P0 BRA `(.L_x_2) ;  /* 0x0000000000148947 */ /* 0x00ffea0003800000 */
[----:B------:R-:W2:Y:S04]  /*0180*/  LDG.E R5, desc[UR4][R2.64] ;  /* 0x0000000402057981 */ /* 0x000ea8000c1e1900 */
[----:B------:R-:W2:Y:S02]  /*0190*/  LDG.E R6, desc[UR4][R2.64+0x4] ;  /* 0x0000040402067981 */ /* 0x000ea4000c1e1900 */
[----:B--2---:R-:W-:-:S13]  /*01a0*/  ISETP.GT.AND P2, PT, R5, R6, PT ;  /* 0x000000060500720c */ /* 0x004fda0003f44270 */
[----:B------:R0:W-:Y:S04]  /*01b0*/  @P2 STG.E desc[UR4][R2.64], R6 ;  /* 0x0000000602002986 */ /* 0x0001e8000c101904 */
[----:B------:R0:W-:Y:S02]  /*01c0*/  @P2 STG.E desc[UR4][R2.64+0x4], R5 ;  /* 0x0000040502002986 */ /* 0x0001e4000c101904 */
.L_x_2:
[----:B------:R-:W-:Y:S05]  /*01d0*/  BSYNC.RECONVERGENT B0 ;  /* 0x0000000000007941 */ /* 0x000fea0003800200 */
.L_x_1:
[----:B------:R-:W-:Y:S06]  /*01e0*/  BAR.SYNC.DEFER_BLOCKING 0x0 ;  /* 0x0000000000007b1d */ /* 0x000fec0000010000 */
[----:B------:R-:W-:Y:S04]  /*01f0*/  BSSY.RECONVERGENT B0, `(.L_x_3) ;  /* 0x0000007000007945 */ /* 0x000fe80003800200 */
[----:B------:R-:W-:Y:S05]  /*0200*/  @!P1 BRA `(.L_x_4) ;  /* 0x0000000000149947 */ /* 0x000fea0003800000 */
[----:B0-----:R-:W2:Y:S04]  /*0210*/  LDG.E R5, desc[UR4][R2.64] ;  /* 0x0000000402057981 */ /* 0x001ea8000c1e1900 */
[----:B------:R-:W2:Y:S02]  /*0220*/  LDG.E R6, desc[UR4][R2.64+0x4] ;  /* 0x0000040402067981 */ /* 0x000ea4000c1e1900 */
[----:B--2---:R-:W-:-:S13]  /*0230*/  ISETP.GT.AND P2, PT, R5, R6, PT ;  /* 0x000000060500720c */ /* 0x004fda0003f44270 */
[----:B------:R1:W-:Y:S04]  /*0240*/  @P2 STG.E desc[UR4][R2.64], R6 ;  /* 0x0000000602002986 */ /* 0x0003e8000c101904 */
[----:B------:R1:W-:Y:S02]  /*0250*/  @P2 STG.E desc[UR4][R2.64+0x4], R5 ;  /* 0x0000040502002986 */ /* 0x0003e4000c101904 */
.L_x_4:
[----:B------:R-:W-:Y:S05]  /*0260*/  BSYNC.RECONVERGENT B0 ;  /* 0x0000000000007941 */ /* 0x000fea0003800200 */
.L_x_3:
[----:B------:R-:W-:Y:S06]  /*0270*/  BAR.SYNC.DEFER_BLOCKING 0x0 ;  /* 0x0000000000007b1d */ /* 0x000fec0000010000 */
[----:B------:R-:W-:Y:S04]  /*0280*/  BSSY.RECONVERGENT B0, `(.L_x_5) ;  /* 0x0000007000007945 */ /* 0x000fe80003800200 */
[----:B------:R-:W-:Y:S05]  /*0290*/  @!P0 BRA `(.L_x_6) ;  /* 0x0000000000148947 */ /* 0x000fea0003800000 */
[----:B01----:R-:W2:Y:S04]  /*02a0*/  LDG.E R5, desc[UR4][R2.64] ;  /* 0x0000000402057981 */ /* 0x003ea8000c1e1900 */
[----:B------:R-:W2:Y:S02]  /*02b0*/  LDG.E R6, desc[UR4][R2.64+0x4] ;  /* 0x0000040402067981 */ /* 0x000ea4000c1e1900 */
[----:B--2---:R-:W-:-:S13]  /*02c0*/  ISETP.GT.AND P2, PT, R5, R6, PT ;  /* 0x000000060500720c */ /* 0x004fda0003f44270 */
[----:B------:R2:W-:Y:S04]  /*02d0*/  @P2 STG.E desc[UR4][R2.64], R6 ;  /* 0x0000000602002986 */ /* 0x0005e8000c101904 */
[----:B------:R2:W-:Y:S02]  /*02e0*/  @P2 STG.E desc[UR4][R2.64+0x4], R5 ;  /* 0x0000040502002986 */ /* 0x0005e4000c101904 */
.L_x_6:
[----:B------:R-:W-:Y:S05]  /*02f0*/  BSYNC.RECONVERGENT B0 ;  /* 0x0000000000007941 */ /* 0x000fea0003800200 */
.L_x_5:
[----:B------:R-:W-:Y:S01]  /*0300*/  VIADD R7, R7, 0x4 ;  /* 0x0000000407077836 */ /* 0x000fe20000000000 */
[----:B------:R-:W-:Y:S04]  /*0310*/  BAR.SYNC.DEFER_BLOCKING 0x0 ;  /* 0x0000000000007b1d */ /* 0x000fe80000010000 */
[----:B------:R-:W-:Y:S02]  /*0320*/  ISETP.NE.AND P3, PT, R7, RZ, PT ;  /* 0x000000ff0700720c */ /* 0x000fe40003f65270 */
[----:B------:R-:W-:Y:S04]  /*0330*/  BSSY.RECONVERGENT B0, `(.L_x_7) ;  /* 0x0000007000007945 */ /* 0x000fe80003800200 */
[----:B------:R-:W-:Y:S07]  /*0340*/  @!P1 BRA `(.L_x_8) ;  /* 0x0000000000149947 */ /* 0x000fee0003800000 */
[----:B012---:R-:W2:Y:S04]  /*0350*/  LDG.E R5, desc[UR4][R2.64] ;  /* 0x0000000402057981 */ /* 0x007ea8000c1e1900 */
[----:B------:R-:W2:Y:S02]  /*0360*/  LDG.E R6, desc[UR4][R2.64+0x4] ;  /* 0x0000040402067981 */ /* 0x000ea4000c1e1900 */
[----:B--2---:R-:W-:-:S13]  /*0370*/  ISETP.GT.AND P2, PT, R5, R6, PT ;  /* 0x000000060500720c */ /* 0x004fda0003f44270 */
[----:B------:R3:W-:Y:S04]  /*0380*/  @P2 STG.E desc[UR4][R2.64], R6 ;  /* 0x0000000602002986 */ /* 0x0007e8000c101904 */
[----:B------:R3:W-:Y:S02]  /*0390*/  @P2 STG.E desc[UR4][R2.64+0x4], R5 ;  /* 0x0000040502002986 */ /* 0x0007e4000c101904 */
.L_x_8:
[----:B------:R-:W-:Y:S05]  /*03a0*/  BSYNC.RECONVERGENT B0 ;  /* 0x0000000000007941 */ /* 0x000fea0003800200 */
.L_x_7:
[----:B------:R-:W-:Y:S06]  /*03b0*/  BAR.SYNC.DEFER_BLOCKING 0x0 ;  /* 0x0000000000007b1d */ /* 0x000fec0000010000 */
[----:B------:R-:W-:Y:S05]  /*03c0*/  @P3 BRA `(.L_x_9) ;  /* 0xfffffffc00643947 */ /* 0x000fea000383ffff */
.L_x_0:
[----:B------:R-:W-:-:S13]  /*03d0*/  ISETP.NE.AND P2, PT, R0, RZ, PT ;  /* 0x000000ff0000720c */ /* 0x000fda0003f45270 */
[----:B------:R-:W-:Y:S05]  /*03e0*/  @!P2 EXIT ;  /* 0x000000000000a94d */ /* 0x000fea0003800000 */
[----:B------:R-:W-:-:S07]  /*03f0*/  IMAD.MOV R0, RZ, RZ, -R0 ;  /* 0x000000ffff007224 */ /* 0x000fce00078e0a00 */
.L_x_13:
[----:B0123--:R-:W-:Y:S01]  /*0400*/  LOP3.LUT R5, R4, 0x1, RZ, 0xc0, !PT ;  /* 0x0000000104057812 */ /* 0x00ffe200078ec0ff */
[----:B------:R-:W-:Y:S01]  /*0410*/  VIADD R0, R0, 0x1 ;  /* 0x0000000100007836 */ /* 0x000fe20000000000 */
[----:B------:R-:W-:Y:S02]  /*0420*/  BSSY.RECONVERGENT B0, `(.L_x_10) ;  /* 0x0000012000007945 */ /* 0x000fe40003800200 */
[----:B------:R-:W-:Y:S02]  /*0430*/  ISETP.NE.U32.AND P3, PT, R5, 0x1, PT ;  /* 0x000000010500780c */ /* 0x000fe40003f65070 */
[----:B------:R-:W-:-:S11]  /*0440*/  ISETP.NE.AND P2, PT, R0, RZ, PT ;  /* 0x000000ff0000720c */ /* 0x000fd60003f45270 */
[----:B------:R-:W-:Y:S05]  /*0450*/  @P3 BRA `(.L_x_11) ;  /* 0x0000000000203947 */ /* 0x000fea0003800000 */
[----:B------:R-:W-:Y:S05]  /*0460*/  @!P1 BRA `(.L_x_12) ;  /* 0x0000000000349947 */ /* 0x000fea0003800000 */
[----:B------:R-:W2:Y:S04]  /*0470*/  LDG.E R5, desc[UR4][R2.64] ;  /* 0x0000000402057981 */ /* 0x000ea8000c1e1900 */
[----:B------:R-:W2:Y:S02]  /*0480*/  LDG.E R6, desc[UR4][R2.64+0x4] ;  /* 0x0000040402067981 */ /* 0x000ea4000c1e1900 */
[----:B--2---:R-:W-:-:S13]  /*0490*/  ISETP.GT.AND P3, PT, R5, R6, PT ;  /* 0x000000060500720c */ /* 0x004fda0003f64270 */
[----:B------:R-:W-:Y:S05]  /*04a0*/  @!P3 BRA `(.L_x_12) ;  /* 0x000000000024b947 */ /* 0x000fea0003800000 */
[----:B------:R0:W-:Y:S04]  /*04b0*/  STG.E desc[UR4][R2.64], R6 ;  /* 0x0000000602007986 */ /* 0x0001e8000c101904 */
[----:B------:R0:W-:Y:S01]  /*04c0*/  STG.E desc[UR4][R2.64+0x4], R5 ;  /* 0x0000040502007986 */ /* 0x0001e2000c101904 */
[----:B------:R-:W-:Y:S05]  /*04d0*/  BRA `(.L_x_12) ;  /* 0x0000000000187947 */ /* 0x000fea0003800000 */
.L_x_11:
[----:B------:R-:W-:Y:S05]  /*04e0*/  @!P0 BRA `(.L_x_12) ;  /* 0x0000000000148947 */ /* 0x000fea0003800000 */
[----:B------:R-:W2:Y:S04]  /*04f0*/  LDG.E R5, desc[UR4][R2.64] ;  /* 0x0000000402057981 */ /* 0x000ea8000c1e1900 */
[----:B------:R-:W2:Y:S02]  /*0500*/  LDG.E R6, desc[UR4][R2.64+0x4] ;  /* 0x0000040402067981 */ /* 0x000ea4000c1e1900 */
[----:B--2---:R-:W-:-:S13]  /*0510*/  ISETP.GT.AND P3, PT, R5, R6, PT ;  /* 0x000000060500720c */ /* 0x004fda0003f64270 */
[----:B------:R1:W-:Y:S04]  /*0520*/  @P3 STG.E desc[UR4][R2.64], R6 ;  /* 0x0000000602003986 */ /* 0x0003e8000c101904 */
[----:B------:R1:W-:Y:S02]  /*0530*/  @P3 STG.E desc[UR4][R2.64+0x4], R5 ;  /* 0x0000040502003986 */ /* 0x0003e4000c101904 */
.L_x_12:
[----:B------:R-:W-:Y:S05]  /*0540*/  BSYNC.RECONVERGENT B0 ;  /* 0x0000000000007941 */ /* 0x000fea0003800200 */
.L_x_10:
[----:B------:R-:W-:Y:S01]  /*0550*/  BAR.SYNC.DEFER_BLOCKING 0x0 ;  /* 0x0000000000007b1d */ /* 0x000fe20000010000 */
[----:B------:R-:W-:-:S05]  /*0560*/  VIADD R4, R4, 0x1 ;  /* 0x0000000104047836 */ /* 0x000fca0000000000 */
[----:B------:R-:W-:Y:S05]  /*0570*/  @P2 BRA `(.L_x_13) ;  /* 0xfffffffc00a02947 */ /* 0x000fea000383ffff */
[----:B------:R-:W-:Y:S05]  /*0580*/  EXIT ;  /* 0x000000000000794d */ /* 0x000fea0003800000 */
.L_x_14:
[----:B------:R-:W-:-:S00]  /*0590*/  BRA `(.L_x_14) ;  /* 0xfffffffc00fc7947 */ /* 0x000fc0000383ffff */
[----:B------:R-:W-:-:S00]  /*05a0*/  NOP ;  /* 0x0000000000007918 */ /* 0x000fc00000000000 */
        /* <DEDUP_REMOVED lines=13> */
.L_x_15:


//--------------------- .nv.shared.reserved.0     --------------------------
	.section	.nv.shared.reserved.0,"aw",@nobits
	.weak		__nv_reservedSMEM_offset_0_alias
	.size		__nv_reservedSMEM_offset_0_alias, 0, 64
	.other		__nv_reservedSMEM_offset_0_alias,@"STO_CUDA_RESERVED_SHARED STV_DEFAULT"
__nv_reservedSMEM_offset_0_alias:
	.zero		0
	.zero		64


//--------------------- .nv.constant0._Z11oddEvenSortPii --------------------------
	.section	.nv.constant0._Z11oddEvenSortPii,"a",@progbits
	.sectionflags	@""
	.align	4
.nv.constant0._Z11oddEvenSortPii:
	.zero		908


//--------------------- SYMBOLS --------------------------

	.type		.nv.reservedSmem.offset0,@object
	.size		.nv.reservedSmem.offset0,0x4
